//
// Generated by NVIDIA NVVM Compiler
//
// Compiler Build ID: CL-36424714
// Cuda compilation tools, release 13.0, V13.0.88
// Based on NVVM 20.0.0
//

.version 9.0
.target sm_100
.address_size 64

	// .globl	_Z12redblack_oddPd
// _ZZ12redblack_oddPdE4temp has been demoted
// _ZZ13redblack_evenPdE4temp has been demoted

.visible .entry _Z12redblack_oddPd(
	.param .u64 .ptr .align 1 _Z12redblack_oddPd_param_0
)
{
	.reg .b32 	%r<9>;
	.reg .b64 	%rd<5>;
	.reg .b64 	%fd<10>;
	// demoted variable
	.shared .align 8 .b8 _ZZ12redblack_oddPdE4temp[80];
	ld.param.u64 	%rd1, [_Z12redblack_oddPd_param_0];
	cvta.to.global.u64 	%rd2, %rd1;
	mov.u32 	%r1, %tid.x;
	mov.u32 	%r2, %ctaid.x;
	mov.u32 	%r3, %ntid.x;
	mad.lo.s32 	%r4, %r2, %r3, %r1;
	shl.b32 	%r5, %r4, 1;
	mul.wide.s32 	%rd3, %r5, 8;
	add.s64 	%rd4, %rd2, %rd3;
	ld.global.f64 	%fd1, [%rd4+-8];
	shl.b32 	%r6, %r1, 4;
	mov.u32 	%r7, _ZZ12redblack_oddPdE4temp;
	add.s32 	%r8, %r7, %r6;
	st.shared.f64 	[%r8+8], %fd1;
	ld.global.f64 	%fd2, [%rd4+-16];
	st.shared.f64 	[%r8], %fd2;
	ld.global.f64 	%fd3, [%rd4];
	st.shared.f64 	[%r8+16], %fd3;
	bar.sync 	0;
	ld.shared.f64 	%fd4, [%r8];
	ld.shared.f64 	%fd5, [%r8+8];
	fma.rn.f64 	%fd6, %fd5, 0d4000000000000000, %fd4;
	ld.shared.f64 	%fd7, [%r8+16];
	add.f64 	%fd8, %fd7, %fd6;
	mul.f64 	%fd9, %fd8, 0d3FD0000000000000;
	st.global.f64 	[%rd4+-8], %fd9;
	ret;

}
	// .globl	_Z13redblack_evenPd
.visible .entry _Z13redblack_evenPd(
	.param .u64 .ptr .align 1 _Z13redblack_evenPd_param_0
)
{
	.reg .b32 	%r<9>;
	.reg .b64 	%rd<5>;
	.reg .b64 	%fd<10>;
	// demoted variable
	.shared .align 8 .b8 _ZZ13redblack_evenPdE4temp[80];
	ld.param.u64 	%rd1, [_Z13redblack_evenPd_param_0];
	cvta.to.global.u64 	%rd2, %rd1;
	mov.u32 	%r1, %tid.x;
	mov.u32 	%r2, %ctaid.x;
	mov.u32 	%r3, %ntid.x;
	mad.lo.s32 	%r4, %r2, %r3, %r1;
	shl.b32 	%r5, %r4, 1;
	mul.wide.s32 	%rd3, %r5, 8;
	add.s64 	%rd4, %rd2, %rd3;
	ld.global.f64 	%fd1, [%rd4];
	shl.b32 	%r6, %r1, 4;
	mov.u32 	%r7, _ZZ13redblack_evenPdE4temp;
	add.s32 	%r8, %r7, %r6;
	st.shared.f64 	[%r8+8], %fd1;
	ld.global.f64 	%fd2, [%rd4+-8];
	st.shared.f64 	[%r8], %fd2;
	ld.global.f64 	%fd3, [%rd4+8];
	st.shared.f64 	[%r8+16], %fd3;
	bar.sync 	0;
	ld.shared.f64 	%fd4, [%r8];
	ld.shared.f64 	%fd5, [%r8+8];
	fma.rn.f64 	%fd6, %fd5, 0d4000000000000000, %fd4;
	ld.shared.f64 	%fd7, [%r8+16];
	add.f64 	%fd8, %fd7, %fd6;
	mul.f64 	%fd9, %fd8, 0d3FD0000000000000;
	st.global.f64 	[%rd4], %fd9;
	ret;

}


// ===== COMPILED SASS (sm_100) =====

	.target	sm_100

	.elftype	@"ET_EXEC"


//--------------------- .note.nv.tkinfo           --------------------------
	.section	.note.nv.tkinfo,"",@"SHT_NOTE"
	.sectionflags	@"SHF_NOTE_NV_TKINFO"
	.tkinfo
        /*0018*/ 	.word	0x00000002
        /*0030*/ 	.string	""
        /*0030*/ 	.string	"ptxas"
        /*0030*/ 	.string	"Cuda compilation tools, release 13.0, V13.0.88"
        /*0030*/ 	.string	"Build cuda_13.0.r13.0/compiler.36424714_0"
        /*0030*/ 	.string	"-arch sm_100 -m 64 "



//--------------------- .note.nv.cuinfo           --------------------------
	.section	.note.nv.cuinfo,"",@"SHT_NOTE"
	.sectionflags	@"SHF_NOTE_NV_CUINFO"
        /*0018*/ 	.short	0x0002
        /*001a*/ 	.short	0x0064
        /*001c*/ 	.short	0x0082
	.zero		2


//--------------------- .nv.info                  --------------------------
	.section	.nv.info,"",@"SHT_CUDA_INFO"
	.align	4


	//----- nvinfo : EIATTR_REGCOUNT
	.align		4
        /*0000*/ 	.byte	0x04, 0x2f
        /*0002*/ 	.short	(.L_1 - .L_0)
	.align		4
.L_0:
        /*0004*/ 	.word	index@(_Z12redblack_oddPd)
        /*0008*/ 	.word	0x00000014


	//----- nvinfo : EIATTR_FRAME_SIZE
	.align		4
.L_1:
        /*000c*/ 	.byte	0x04, 0x11
        /*000e*/ 	.short	(.L_3 - .L_2)
	.align		4
.L_2:
        /*0010*/ 	.word	index@(_Z12redblack_oddPd)
        /*0014*/ 	.word	0x00000000


	//----- nvinfo : EIATTR_REGCOUNT
	.align		4
.L_3:
        /*0018*/ 	.byte	0x04, 0x2f
        /*001a*/ 	.short	(.L_5 - .L_4)
	.align		4
.L_4:
        /*001c*/ 	.word	index@(_Z13redblack_evenPd)
        /*0020*/ 	.word	0x00000014


	//----- nvinfo : EIATTR_FRAME_SIZE
	.align		4
.L_5:
        /*0024*/ 	.byte	0x04, 0x11
        /*0026*/ 	.short	(.L_7 - .L_6)
	.align		4
.L_6:
        /*0028*/ 	.word	index@(_Z13redblack_evenPd)
        /*002c*/ 	.word	0x00000000


	//----- nvinfo : EIATTR_MIN_STACK_SIZE
	.align		4
.L_7:
        /*0030*/ 	.byte	0x04, 0x12
        /*0032*/ 	.short	(.L_9 - .L_8)
	.align		4
.L_8:
        /*0034*/ 	.word	index@(_Z13redblack_evenPd)
        /*0038*/ 	.word	0x00000000


	//----- nvinfo : EIATTR_MIN_STACK_SIZE
	.align		4
.L_9:
        /*003c*/ 	.byte	0x04, 0x12
        /*003e*/ 	.short	(.L_11 - .L_10)
	.align		4
.L_10:
        /*0040*/ 	.word	index@(_Z12redblack_oddPd)
        /*0044*/ 	.word	0x00000000
.L_11:


//--------------------- .nv.compat                --------------------------
	.section	.nv.compat,"",@"SHT_CUDA_COMPAT_INFO"
	.align	4
        /*0000*/ 	.byte	0x02, 0x09, 0x00, 0x00, 0x02, 0x02, 0x01, 0x00, 0x02, 0x05, 0x05, 0x00, 0x03, 0x07, 0x01, 0x01
        /*0010*/ 	.byte	0x02, 0x03, 0x00, 0x00, 0x02, 0x06, 0x01, 0x00, 0x04, 0x0b, 0x08, 0x00, 0x01, 0x00, 0x00, 0x00
        /*0020*/ 	.byte	0x00, 0x00, 0x00, 0x00


//--------------------- .nv.info._Z13redblack_evenPd --------------------------
	.section	.nv.info._Z13redblack_evenPd,"",@"SHT_CUDA_INFO"
	.sectionflags	@""
	.align	4


	//----- nvinfo : EIATTR_CUDA_API_VERSION
	.align		4
        /*0000*/ 	.byte	0x04, 0x37
        /*0002*/ 	.short	(.L_13 - .L_12)
.L_12:
        /*0004*/ 	.word	0x00000082


	//----- nvinfo : EIATTR_KPARAM_INFO
	.align		4
.L_13:
        /*0008*/ 	.byte	0x04, 0x17
        /*000a*/ 	.short	(.L_15 - .L_14)
.L_14:
        /*000c*/ 	.word	0x00000000
        /*0010*/ 	.short	0x0000
        /*0012*/ 	.short	0x0000
        /*0014*/ 	.byte	0x00, 0xf5, 0x21, 0x00


	//----- nvinfo : EIATTR_SPARSE_MMA_MASK
	.align		4
.L_15:
        /*0018*/ 	.byte	0x03, 0x50
        /*001a*/ 	.short	0x0000


	//----- nvinfo : EIATTR_MAXREG_COUNT
	.align		4
        /*001c*/ 	.byte	0x03, 0x1b
        /*001e*/ 	.short	0x00ff


	//----- nvinfo : EIATTR_NUM_BARRIERS
	.align		4
        /*0020*/ 	.byte	0x02, 0x4c
        /*0022*/ 	.byte	0x01
	.zero		1


	//----- nvinfo : EIATTR_MERCURY_ISA_VERSION
	.align		4
        /*0024*/ 	.byte	0x03, 0x5f
        /*0026*/ 	.short	0x0101


	//----- nvinfo : EIATTR_VRC_CTA_INIT_COUNT
	.align		4
        /*0028*/ 	.byte	0x02, 0x4a
	.zero		1
	.zero		1


	//----- nvinfo : EIATTR_EXIT_INSTR_OFFSETS
	.align		4
        /*002c*/ 	.byte	0x04, 0x1c
        /*002e*/ 	.short	(.L_17 - .L_16)


	//   ....[0]....
.L_16:
        /*0030*/ 	.word	0x00000190


	//----- nvinfo : EIATTR_CBANK_PARAM_SIZE
	.align		4
.L_17:
        /*0034*/ 	.byte	0x03, 0x19
        /*0036*/ 	.short	0x0008


	//----- nvinfo : EIATTR_PARAM_CBANK
	.align		4
        /*0038*/ 	.byte	0x04, 0x0a
        /*003a*/ 	.short	(.L_19 - .L_18)
	.align		4
.L_18:
        /*003c*/ 	.word	index@(.nv.constant0._Z13redblack_evenPd)
        /*0040*/ 	.short	0x0380
        /*0042*/ 	.short	0x0008


	//----- nvinfo : EIATTR_SW_WAR
	.align		4
.L_19:
        /*0044*/ 	.byte	0x04, 0x36
        /*0046*/ 	.short	(.L_21 - .L_20)
.L_20:
        /*0048*/ 	.word	0x00000008
.L_21:


//--------------------- .nv.info._Z12redblack_oddPd --------------------------
	.section	.nv.info._Z12redblack_oddPd,"",@"SHT_CUDA_INFO"
	.sectionflags	@""
	.align	4


	//----- nvinfo : EIATTR_CUDA_API_VERSION
	.align		4
        /*0000*/ 	.byte	0x04, 0x37
        /*0002*/ 	.short	(.L_23 - .L_22)
.L_22:
        /*0004*/ 	.word	0x00000082


	//----- nvinfo : EIATTR_KPARAM_INFO
	.align		4
.L_23:
        /*0008*/ 	.byte	0x04, 0x17
        /*000a*/ 	.short	(.L_25 - .L_24)
.L_24:
        /*000c*/ 	.word	0x00000000
        /*0010*/ 	.short	0x0000
        /*0012*/ 	.short	0x0000
        /*0014*/ 	.byte	0x00, 0xf5, 0x21, 0x00


	//----- nvinfo : EIATTR_SPARSE_MMA_MASK
	.align		4
.L_25:
        /*0018*/ 	.byte	0x03, 0x50
        /*001a*/ 	.short	0x0000


	//----- nvinfo : EIATTR_MAXREG_COUNT
	.align		4
        /*001c*/ 	.byte	0x03, 0x1b
        /*001e*/ 	.short	0x00ff


	//----- nvinfo : EIATTR_NUM_BARRIERS
	.align		4
        /*0020*/ 	.byte	0x02, 0x4c
        /*0022*/ 	.byte	0x01
	.zero		1


	//----- nvinfo : EIATTR_MERCURY_ISA_VERSION
	.align		4
        /*0024*/ 	.byte	0x03, 0x5f
        /*0026*/ 	.short	0x0101


	//----- nvinfo : EIATTR_VRC_CTA_INIT_COUNT
	.align		4
        /*0028*/ 	.byte	0x02, 0x4a
	.zero		1
	.zero		1


	//----- nvinfo : EIATTR_EXIT_INSTR_OFFSETS
	.align		4
        /*002c*/ 	.byte	0x04, 0x1c
        /*002e*/ 	.short	(.L_27 - .L_26)


	//   ....[0]....
.L_26:
        /*0030*/ 	.word	0x00000190


	//----- nvinfo : EIATTR_CBANK_PARAM_SIZE
	.align		4
.L_27:
        /*0034*/ 	.byte	0x03, 0x19
        /*0036*/ 	.short	0x0008


	//----- nvinfo : EIATTR_PARAM_CBANK
	.align		4
        /*0038*/ 	.byte	0x04, 0x0a
        /*003a*/ 	.short	(.L_29 - .L_28)
	.align		4
.L_28:
        /*003c*/ 	.word	index@(.nv.constant0._Z12redblack_oddPd)
        /*0040*/ 	.short	0x0380
        /*0042*/ 	.short	0x0008


	//----- nvinfo : EIATTR_SW_WAR
	.align		4
.L_29:
        /*0044*/ 	.byte	0x04, 0x36
        /*0046*/ 	.short	(.L_31 - .L_30)
.L_30:
        /*0048*/ 	.word	0x00000008
.L_31:


//--------------------- .nv.callgraph             --------------------------
	.section	.nv.callgraph,"",@"SHT_CUDA_CALLGRAPH"
	.align	4
	.sectionentsize	8
	.align		4
        /*0000*/ 	.word	0x00000000
	.align		4
        /*0004*/ 	.word	0xffffffff
	.align		4
        /*0008*/ 	.word	0x00000000
	.align		4
        /*000c*/ 	.word	0xfffffffe
	.align		4
        /*0010*/ 	.word	0x00000000
	.align		4
        /*0014*/ 	.word	0xfffffffd
	.align		4
        /*0018*/ 	.word	0x00000000
	.align		4
        /*001c*/ 	.word	0xfffffffc


//--------------------- .text._Z13redblack_evenPd --------------------------
	.section	.text._Z13redblack_evenPd,"ax",@progbits
	.align	128
        .global         _Z13redblack_evenPd
        .type           _Z13redblack_evenPd,@function
        .size           _Z13redblack_evenPd,(.L_x_2 - _Z13redblack_evenPd)
        .other          _Z13redblack_evenPd,@"STO_CUDA_ENTRY STV_DEFAULT"
_Z13redblack_evenPd:
.text._Z13redblack_evenPd:
[----:B------:R-:W-:Y:S01]  /*0000*/  LDC R1, c[0x0][0x37c] ;  /* 0x0000df00ff017b82 */ /* 0x000fe20000000800 */
[----:B------:R-:W0:Y:S07]  /*0010*/  S2R R17, SR_TID.X ;  /* 0x0000000000117919 */ /* 0x000e2e0000002100 */
[----:B------:R-:W0:Y:S01]  /*0020*/  S2UR UR4, SR_CTAID.X ;  /* 0x00000000000479c3 */ /* 0x000e220000002500 */
[----:B------:R-:W1:Y:S07]  /*0030*/  LDCU.64 UR6, c[0x0][0x358] ;  /* 0x00006b00ff0677ac */ /* 0x000e6e0008000a00 */
[----:B------:R-:W0:Y:S08]  /*0040*/  LDC R0, c[0x0][0x360] ;  /* 0x0000d800ff007b82 */ /* 0x000e300000000800 */
[----:B------:R-:W2:Y:S01]  /*0050*/  LDC.64 R2, c[0x0][0x380] ;  /* 0x0000e000ff027b82 */ /* 0x000ea20000000a00 */
[----:B0-----:R-:W-:-:S05]  /*0060*/  IMAD R0, R0, UR4, R17 ;  /* 0x0000000400007c24 */ /* 0x001fca000f8e0211 */
[----:B------:R-:W-:-:S05]  /*0070*/  SHF.L.U32 R5, R0, 0x1, RZ ;  /* 0x0000000100057819 */ /* 0x000fca00000006ff */
[----:B--2---:R-:W-:-:S05]  /*0080*/  IMAD.WIDE R2, R5, 0x8, R2 ;  /* 0x0000000805027825 */ /* 0x004fca00078e0202 */
[----:B-1----:R-:W2:Y:S04]  /*0090*/  LDG.E.64 R6, desc[UR6][R2.64] ;  /* 0x0000000602067981 */ /* 0x002ea8000c1e1b00 */
[----:B------:R-:W2:Y:S04]  /*00a0*/  LDG.E.64 R4, desc[UR6][R2.64+-0x8] ;  /* 0xfffff80602047981 */ /* 0x000ea8000c1e1b00 */
[----:B------:R-:W3:Y:S01]  /*00b0*/  LDG.E.64 R8, desc[UR6][R2.64+0x8] ;  /* 0x0000080602087981 */ /* 0x000ee2000c1e1b00 */
[----:B------:R-:W0:Y:S01]  /*00c0*/  S2UR UR5, SR_CgaCtaId ;  /* 0x00000000000579c3 */ /* 0x000e220000008800 */
[----:B------:R-:W-:-:S02]  /*00d0*/  UMOV UR4, 0x400 ;  /* 0x0000040000047882 */ /* 0x000fc40000000000 */
[----:B0-----:R-:W-:-:S06]  /*00e0*/  ULEA UR4, UR5, UR4, 0x18 ;  /* 0x0000000405047291 */ /* 0x001fcc000f8ec0ff */
[----:B------:R-:W-:-:S05]  /*00f0*/  LEA R17, R17, UR4, 0x4 ;  /* 0x0000000411117c11 */ /* 0x000fca000f8e20ff */
[----:B--2---:R-:W-:Y:S04]  /*0100*/  STS.128 [R17], R4 ;  /* 0x0000000411007388 */ /* 0x004fe80000000c00 */
[----:B---3--:R-:W-:Y:S01]  /*0110*/  STS.64 [R17+0x10], R8 ;  /* 0x0000100811007388 */ /* 0x008fe20000000a00 */
[----:B------:R-:W-:Y:S06]  /*0120*/  BAR.SYNC.DEFER_BLOCKING 0x0 ;  /* 0x0000000000007b1d */ /* 0x000fec0000010000 */
[----:B------:R-:W0:Y:S04]  /*0130*/  LDS.128 R12, [R17] ;  /* 0x00000000110c7984 */ /* 0x000e280000000c00 */
[----:B------:R-:W1:Y:S01]  /*0140*/  LDS.64 R10, [R17+0x10] ;  /* 0x00001000110a7984 */ /* 0x000e620000000a00 */
[----:B0-----:R-:W-:-:S08]  /*0150*/  DFMA R12, R14, 2, R12 ;  /* 0x400000000e0c782b */ /* 0x001fd0000000000c */
[----:B-1----:R-:W-:-:S08]  /*0160*/  DADD R10, R12, R10 ;  /* 0x000000000c0a7229 */ /* 0x002fd0000000000a */
[----:B------:R-:W-:-:S07]  /*0170*/  DMUL R10, R10, 0.25 ;  /* 0x3fd000000a0a7828 */ /* 0x000fce0000000000 */
[----:B------:R-:W-:Y:S01]  /*0180*/  STG.E.64 desc[UR6][R2.64], R10 ;  /* 0x0000000a02007986 */ /* 0x000fe2000c101b06 */
[----:B------:R-:W-:Y:S05]  /*0190*/  EXIT ;  /* 0x000000000000794d */ /* 0x000fea0003800000 */
.L_x_0:
[----:B------:R-:W-:-:S00]  /*01a0*/  BRA `(.L_x_0) ;  /* 0xfffffffc00fc7947 */ /* 0x000fc0000383ffff */
[----:B------:R-:W-:-:S00]  /*01b0*/  NOP ;  /* 0x0000000000007918 */ /* 0x000fc00000000000 */
        /* <DEDUP_REMOVED lines=12> */
.L_x_2:


//--------------------- .text._Z12redblack_oddPd  --------------------------
	.section	.text._Z12redblack_oddPd,"ax",@progbits
	.align	128
        .global         _Z12redblack_oddPd
        .type           _Z12redblack_oddPd,@function
        .size           _Z12redblack_oddPd,(.L_x_3 - _Z12redblack_oddPd)
        .other          _Z12redblack_oddPd,@"STO_CUDA_ENTRY STV_DEFAULT"
_Z12redblack_oddPd:
.text._Z12redblack_oddPd:
        /* <DEDUP_REMOVED lines=26> */
.L_x_1:
        /* <DEDUP_REMOVED lines=14> */
.L_x_3:


//--------------------- .nv.shared._Z13redblack_evenPd --------------------------
	.section	.nv.shared._Z13redblack_evenPd,"aw",@nobits
	.sectionflags	@""
	.align	8
.nv.shared._Z13redblack_evenPd:
	.zero		1104


//--------------------- .nv.shared.reserved.0     --------------------------
	.section	.nv.shared.reserved.0,"aw",@nobits
	.weak		__nv_reservedSMEM_offset_0_alias
	.size		__nv_reservedSMEM_offset_0_alias, 0, 64
	.other		__nv_reservedSMEM_offset_0_alias,@"STO_CUDA_RESERVED_SHARED STV_DEFAULT"
__nv_reservedSMEM_offset_0_alias:
	.zero		0
	.zero		64


//--------------------- .nv.shared._Z12redblack_oddPd --------------------------
	.section	.nv.shared._Z12redblack_oddPd,"aw",@nobits
	.sectionflags	@""
	.align	8
.nv.shared._Z12redblack_oddPd:
	.zero		1104


//--------------------- .nv.constant0._Z13redblack_evenPd --------------------------
	.section	.nv.constant0._Z13redblack_evenPd,"a",@progbits
	.sectionflags	@""
	.align	4
.nv.constant0._Z13redblack_evenPd:
	.zero		904


//--------------------- .nv.constant0._Z12redblack_oddPd --------------------------
	.section	.nv.constant0._Z12redblack_oddPd,"a",@progbits
	.sectionflags	@""
	.align	4
.nv.constant0._Z12redblack_oddPd:
	.zero		904


//--------------------- SYMBOLS --------------------------

	.type		.nv.reservedSmem.offset0,@object
	.size		.nv.reservedSmem.offset0,0x4
	.type		.nv.reservedSmem.cap,@object
	.size		.nv.reservedSmem.cap,0x4
